	.headerflags	@"EF_CUDA_TEXMODE_UNIFIED EF_CUDA_64BIT_ADDRESS EF_CUDA_ACCELERATORS EF_CUDA_SM90 EF_CUDA_VIRTUAL_SM(EF_CUDA_SM90)"
	.elftype	@"ET_EXEC"


//--------------------- .nv.info                  --------------------------
	.section	.nv.info,"",@"SHT_CUDA_INFO"
	.align	4


	//----- nvinfo : EIATTR_REGCOUNT
	.align		4
        /*0000*/ 	.byte	0x04, 0x2f
        /*0002*/ 	.short	(.L_1 - .L_0)
	.align		4
.L_0:
        /*0004*/ 	.word	index@(triton_poi_fused__unsafe_index_add_mul_sub_19)
        /*0008*/ 	.word	0x00000038


	//----- nvinfo : EIATTR_MIN_STACK_SIZE
	.align		4
.L_1:
        /*000c*/ 	.byte	0x04, 0x12
        /*000e*/ 	.short	(.L_3 - .L_2)
	.align		4
.L_2:
        /*0010*/ 	.word	index@(triton_poi_fused__unsafe_index_add_mul_sub_19)
        /*0014*/ 	.word	0x00000000


	//----- nvinfo : EIATTR_FRAME_SIZE
	.align		4
.L_3:
        /*0018*/ 	.byte	0x04, 0x11
        /*001a*/ 	.short	(.L_5 - .L_4)
	.align		4
.L_4:
        /*001c*/ 	.word	index@(triton_poi_fused__unsafe_index_add_mul_sub_19)
        /*0020*/ 	.word	0x00000000


	//----- nvinfo : EIATTR_MIN_STACK_SIZE
	.align		4
.L_5:
        /*0024*/ 	.byte	0x04, 0x12
        /*0026*/ 	.short	(.L_7 - .L_6)
	.align		4
.L_6:
        /*0028*/ 	.word	index@(triton_poi_fused__unsafe_index_add_mul_sub_19)
        /*002c*/ 	.word	0x00000000
.L_7:


//--------------------- .nv.info.triton_poi_fused__unsafe_index_add_mul_sub_19 --------------------------
	.section	.nv.info.triton_poi_fused__unsafe_index_add_mul_sub_19,"",@"SHT_CUDA_INFO"
	.sectionflags	@""
	.align	4


	//----- nvinfo : EIATTR_CUDA_API_VERSION
	.align		4
        /*0000*/ 	.byte	0x04, 0x37
        /*0002*/ 	.short	(.L_9 - .L_8)
.L_8:
        /*0004*/ 	.word	0x0000007c


	//----- nvinfo : EIATTR_KPARAM_INFO
	.align		4
.L_9:
        /*0008*/ 	.byte	0x04, 0x17
        /*000a*/ 	.short	(.L_11 - .L_10)
.L_10:
        /*000c*/ 	.word	0x00000000
        /*0010*/ 	.short	0x0008
        /*0012*/ 	.short	0x0040
        /*0014*/ 	.byte	0x00, 0xf0, 0x11, 0x00


	//----- nvinfo : EIATTR_KPARAM_INFO
	.align		4
.L_11:
        /*0018*/ 	.byte	0x04, 0x17
        /*001a*/ 	.short	(.L_13 - .L_12)
.L_12:
        /*001c*/ 	.word	0x00000000
        /*0020*/ 	.short	0x0007
        /*0022*/ 	.short	0x0038
        /*0024*/ 	.byte	0x00, 0xf4, 0x21, 0x00


	//----- nvinfo : EIATTR_KPARAM_INFO
	.align		4
.L_13:
        /*0028*/ 	.byte	0x04, 0x17
        /*002a*/ 	.short	(.L_15 - .L_14)
.L_14:
        /*002c*/ 	.word	0x00000000
        /*0030*/ 	.short	0x0006
        /*0032*/ 	.short	0x0030
        /*0034*/ 	.byte	0x00, 0xf4, 0x21, 0x00


	//----- nvinfo : EIATTR_KPARAM_INFO
	.align		4
.L_15:
        /*0038*/ 	.byte	0x04, 0x17
        /*003a*/ 	.short	(.L_17 - .L_16)
.L_16:
        /*003c*/ 	.word	0x00000000
        /*0040*/ 	.short	0x0005
        /*0042*/ 	.short	0x0028
        /*0044*/ 	.byte	0x00, 0xf4, 0x21, 0x00


	//----- nvinfo : EIATTR_KPARAM_INFO
	.align		4
.L_17:
        /*0048*/ 	.byte	0x04, 0x17
        /*004a*/ 	.short	(.L_19 - .L_18)
.L_18:
        /*004c*/ 	.word	0x00000000
        /*0050*/ 	.short	0x0004
        /*0052*/ 	.short	0x0020
        /*0054*/ 	.byte	0x00, 0xf4, 0x21, 0x00


	//----- nvinfo : EIATTR_KPARAM_INFO
	.align		4
.L_19:
        /*0058*/ 	.byte	0x04, 0x17
        /*005a*/ 	.short	(.L_21 - .L_20)
.L_20:
        /*005c*/ 	.word	0x00000000
        /*0060*/ 	.short	0x0003
        /*0062*/ 	.short	0x0018
        /*0064*/ 	.byte	0x00, 0xf4, 0x21, 0x00


	//----- nvinfo : EIATTR_KPARAM_INFO
	.align		4
.L_21:
        /*0068*/ 	.byte	0x04, 0x17
        /*006a*/ 	.short	(.L_23 - .L_22)
.L_22:
        /*006c*/ 	.word	0x00000000
        /*0070*/ 	.short	0x0002
        /*0072*/ 	.short	0x0010
        /*0074*/ 	.byte	0x00, 0xf4, 0x21, 0x00


	//----- nvinfo : EIATTR_KPARAM_INFO
	.align		4
.L_23:
        /*0078*/ 	.byte	0x04, 0x17
        /*007a*/ 	.short	(.L_25 - .L_24)
.L_24:
        /*007c*/ 	.word	0x00000000
        /*0080*/ 	.short	0x0001
        /*0082*/ 	.short	0x0008
        /*0084*/ 	.byte	0x00, 0xf4, 0x21, 0x00


	//----- nvinfo : EIATTR_KPARAM_INFO
	.align		4
.L_25:
        /*0088*/ 	.byte	0x04, 0x17
        /*008a*/ 	.short	(.L_27 - .L_26)
.L_26:
        /*008c*/ 	.word	0x00000000
        /*0090*/ 	.short	0x0000
        /*0092*/ 	.short	0x0000
        /*0094*/ 	.byte	0x00, 0xf4, 0x21, 0x00


	//----- nvinfo : EIATTR_SPARSE_MMA_MASK
	.align		4
.L_27:
        /*0098*/ 	.byte	0x03, 0x50
        /*009a*/ 	.short	0x0000


	//----- nvinfo : EIATTR_MAXREG_COUNT
	.align		4
        /*009c*/ 	.byte	0x03, 0x1b
        /*009e*/ 	.short	0x00ff


	//----- nvinfo : EIATTR_EXIT_INSTR_OFFSETS
	.align		4
        /*00a0*/ 	.byte	0x04, 0x1c
        /*00a2*/ 	.short	(.L_29 - .L_28)


	//   ....[0]....
.L_28:
        /*00a4*/ 	.word	0x000013a0


	//----- nvinfo : EIATTR_REQNTID
	.align		4
.L_29:
        /*00a8*/ 	.byte	0x04, 0x10
        /*00aa*/ 	.short	(.L_31 - .L_30)
.L_30:
        /*00ac*/ 	.word	0x00000080
        /*00b0*/ 	.word	0x00000001
        /*00b4*/ 	.word	0x00000001


	//----- nvinfo : EIATTR_CBANK_PARAM_SIZE
	.align		4
.L_31:
        /*00b8*/ 	.byte	0x03, 0x19
        /*00ba*/ 	.short	0x0044


	//----- nvinfo : EIATTR_PARAM_CBANK
	.align		4
        /*00bc*/ 	.byte	0x04, 0x0a
        /*00be*/ 	.short	(.L_33 - .L_32)
	.align		4
.L_32:
        /*00c0*/ 	.word	index@(.nv.constant0.triton_poi_fused__unsafe_index_add_mul_sub_19)
        /*00c4*/ 	.short	0x0210
        /*00c6*/ 	.short	0x0044


	//----- nvinfo : EIATTR_SW_WAR
	.align		4
.L_33:
        /*00c8*/ 	.byte	0x04, 0x36
        /*00ca*/ 	.short	(.L_35 - .L_34)
.L_34:
        /*00cc*/ 	.word	0x00000008
.L_35:


//--------------------- .nv.callgraph             --------------------------
	.section	.nv.callgraph,"",@"SHT_CUDA_CALLGRAPH"
	.align	4
	.sectionentsize	8
	.align		4
        /*0000*/ 	.word	0x00000000
	.align		4
        /*0004*/ 	.word	0xffffffff
	.align		4
        /*0008*/ 	.word	0x00000000
	.align		4
        /*000c*/ 	.word	0xfffffffe
	.align		4
        /*0010*/ 	.word	0x00000000
	.align		4
        /*0014*/ 	.word	0xfffffffd
	.align		4
        /*0018*/ 	.word	0x00000000
	.align		4
        /*001c*/ 	.word	0xfffffffc


//--------------------- .text.triton_poi_fused__unsafe_index_add_mul_sub_19 --------------------------
	.section	.text.triton_poi_fused__unsafe_index_add_mul_sub_19,"ax",@progbits
	.align	128
        .global         triton_poi_fused__unsafe_index_add_mul_sub_19
        .type           triton_poi_fused__unsafe_index_add_mul_sub_19,@function
        .size           triton_poi_fused__unsafe_index_add_mul_sub_19,(.L_x_1 - triton_poi_fused__unsafe_index_add_mul_sub_19)
        .other          triton_poi_fused__unsafe_index_add_mul_sub_19,@"STO_CUDA_ENTRY STV_DEFAULT"
triton_poi_fused__unsafe_index_add_mul_sub_19:
.text.triton_poi_fused__unsafe_index_add_mul_sub_19:
[----:B------:R-:W-:Y:S01]  /*0000*/  LDC R1, c[0x0][0x28] ;  /* 0x00000a00ff017b82 */ /* 0x000fe20000000800 */
[----:B------:R-:W1:Y:S07]  /*0010*/  S2R R0, SR_TID.X ;  /* 0x0000000000007919 */ /* 0x000e6e0000002100 */
[----:B------:R-:W2:Y:S01]  /*0020*/  LDC.64 R46, c[0x0][0x218] ;  /* 0x00008600ff2e7b82 */ /* 0x000ea20000000a00 */
[----:B------:R-:W-:Y:S01]  /*0030*/  ULDC.64 UR4, c[0x0][0x208] ;  /* 0x0000820000047ab9 */ /* 0x000fe20000000a00 */
[----:B------:R-:W-:Y:S01]  /*0040*/  ULDC.64 UR6, c[0x0][0x228] ;  /* 0x00008a0000067ab9 */ /* 0x000fe20000000a00 */
[----:B------:R-:W3:Y:S05]  /*0050*/  S2R R19, SR_CTAID.X ;  /* 0x0000000000137919 */ /* 0x000eea0000002500 */
[----:B------:R-:W4:Y:S08]  /*0060*/  LDC.64 R44, c[0x0][0x240] ;  /* 0x00009000ff2c7b82 */ /* 0x000f300000000a00 */
[----:B------:R-:W5:Y:S08]  /*0070*/  LDC.64 R8, c[0x0][0x220] ;  /* 0x00008800ff087b82 */ /* 0x000f700000000a00 */
[----:B------:R-:W5:Y:S01]  /*0080*/  LDC.64 R16, c[0x0][0x230] ;  /* 0x00008c00ff107b82 */ /* 0x000f620000000a00 */
[----:B-1----:R-:W-:-:S05]  /*0090*/  IMAD.SHL.U32 R0, R0, 0x4, RZ ;  /* 0x0000000400007824 */ /* 0x002fca00078e00ff */
[----:B------:R-:W-:-:S05]  /*00a0*/  LOP3.LUT R0, R0, 0x1fc, RZ, 0xc0, !PT ;  /* 0x000001fc00007812 */ /* 0x000fca00078ec0ff */
[----:B---3--:R-:W-:-:S05]  /*00b0*/  IMAD R2, R19, 0x400, R0 ;  /* 0x0000040013027824 */ /* 0x008fca00078e0200 */
[----:B------:R-:W-:-:S04]  /*00c0*/  SHF.R.S32.HI R3, RZ, 0x1f, R2 ;  /* 0x0000001fff037819 */ /* 0x000fc80000011402 */
[----:B------:R-:W-:-:S04]  /*00d0*/  LEA.HI R3, R3, R2, RZ, 0x6 ;  /* 0x0000000203037211 */ /* 0x000fc800078f30ff */
[----:B------:R-:W-:Y:S02]  /*00e0*/  SHF.R.S32.HI R43, RZ, 0x6, R3 ;  /* 0x00000006ff2b7819 */ /* 0x000fe40000011403 */
[----:B------:R-:W-:Y:S02]  /*00f0*/  LOP3.LUT R27, R3, 0xffffffc0, RZ, 0xc0, !PT ;  /* 0xffffffc0031b7812 */ /* 0x000fe400078ec0ff */
[----:B------:R-:W-:-:S04]  /*0100*/  LEA.HI R0, R43, R43, RZ, 0x6 ;  /* 0x0000002b2b007211 */ /* 0x000fc800078f30ff */
[----:B------:R-:W-:-:S04]  /*0110*/  LOP3.LUT R0, R0, 0xffffffc0, RZ, 0xc0, !PT ;  /* 0xffffffc000007812 */ /* 0x000fc800078ec0ff */
[----:B------:R-:W-:-:S05]  /*0120*/  IADD3 R43, R43, -R0, RZ ;  /* 0x800000002b2b7210 */ /* 0x000fca0007ffe0ff */
[----:B--2---:R-:W-:-:S04]  /*0130*/  IMAD.WIDE R10, R43, 0x8, R46 ;  /* 0x000000082b0a7825 */ /* 0x004fc800078e022e */
[----:B----4-:R-:W-:Y:S02]  /*0140*/  IMAD.WIDE R20, R43, 0x8, R44 ;  /* 0x000000082b147825 */ /* 0x010fe400078e022c */
[----:B------:R-:W2:Y:S02]  /*0150*/  LDG.E.EL.64 R10, desc[UR4][R10.64] ;  /* 0x000000040a0a7981 */ /* 0x000ea4000c2e1b00 */
[----:B------:R-:W-:Y:S02]  /*0160*/  IMAD.IADD R27, R2, 0x1, -R27 ;  /* 0x00000001021b7824 */ /* 0x000fe400078e0a1b */
[----:B------:R-:W3:Y:S02]  /*0170*/  LDG.E.EL.64 R20, desc[UR4][R20.64] ;  /* 0x0000000414147981 */ /* 0x000ee4000c2e1b00 */
[----:B-----5:R-:W-:-:S04]  /*0180*/  IMAD.WIDE R4, R27, 0x8, R8 ;  /* 0x000000081b047825 */ /* 0x020fc800078e0208 */
[----:B0-----:R-:W-:Y:S02]  /*0190*/  IMAD.WIDE R12, R27, 0x8, R16 ;  /* 0x000000081b0c7825 */ /* 0x001fe400078e0210 */
[----:B------:R-:W4:Y:S04]  /*01a0*/  LDG.E.EL.128 R4, desc[UR4][R4.64] ;  /* 0x0000000404047981 */ /* 0x000f28000c2e1d00 */
[----:B------:R-:W5:Y:S01]  /*01b0*/  LDG.E.EL.128 R12, desc[UR4][R12.64] ;  /* 0x000000040c0c7981 */ /* 0x000f62000c2e1d00 */
[----:B------:R-:W-:Y:S01]  /*01c0*/  SHF.R.S32.HI R39, RZ, 0x15, R19 ;  /* 0x00000015ff277819 */ /* 0x000fe20000011413 */
[----:B------:R-:W-:-:S03]  /*01d0*/  VIADD R0, R2, 0x2 ;  /* 0x0000000202007836 */ /* 0x000fc60000000000 */
[----:B------:R-:W-:-:S04]  /*01e0*/  SGXT R39, R39, 0x1 ;  /* 0x000000012727781a */ /* 0x000fc80000000200 */
[----:B------:R-:W-:-:S04]  /*01f0*/  LEA.HI R3, R39, R0, RZ, 0x6 ;  /* 0x0000000027037211 */ /* 0x000fc800078f30ff */
[----:B------:R-:W-:-:S04]  /*0200*/  LOP3.LUT R3, R3, 0xffffffc0, RZ, 0xc0, !PT ;  /* 0xffffffc003037812 */ /* 0x000fc800078ec0ff */
[----:B------:R-:W-:-:S05]  /*0210*/  IADD3 R19, R0, -R3, RZ ;  /* 0x8000000300137210 */ /* 0x000fca0007ffe0ff */
[----:B------:R-:W-:-:S04]  /*0220*/  IMAD.WIDE R8, R19, 0x8, R8 ;  /* 0x0000000813087825 */ /* 0x000fc800078e0208 */
[----:B------:R-:W-:Y:S01]  /*0230*/  IMAD.WIDE R16, R19, 0x8, R16 ;  /* 0x0000000813107825 */ /* 0x000fe200078e0210 */
[----:B--2---:R-:W-:Y:S02]  /*0240*/  SHF.R.U32.HI R23, RZ, 0x1a, R11 ;  /* 0x0000001aff177819 */ /* 0x004fe4000001160b */
[----:B---3--:R-:W-:Y:S02]  /*0250*/  SHF.R.U32.HI R25, RZ, 0x1a, R21 ;  /* 0x0000001aff197819 */ /* 0x008fe40000011615 */
[----:B------:R-:W-:Y:S02]  /*0260*/  LOP3.LUT R23, R23, 0x20, RZ, 0xc0, !PT ;  /* 0x0000002017177812 */ /* 0x000fe400078ec0ff */
[----:B------:R-:W-:Y:S02]  /*0270*/  LOP3.LUT R25, R25, 0x20, RZ, 0xc0, !PT ;  /* 0x0000002019197812 */ /* 0x000fe400078ec0ff */
[----:B------:R-:W-:Y:S02]  /*0280*/  IADD3 R23, P0, R10, R23, RZ ;  /* 0x000000170a177210 */ /* 0x000fe40007f1e0ff */
[----:B------:R-:W-:-:S02]  /*0290*/  IADD3 R10, P1, R20, R25, RZ ;  /* 0x00000019140a7210 */ /* 0x000fc40007f3e0ff */
[----:B----4-:R-:W-:Y:S01]  /*02a0*/  SHF.R.U32.HI R3, RZ, 0x18, R5 ;  /* 0x00000018ff037819 */ /* 0x010fe20000011605 */
[----:B------:R-:W-:Y:S01]  /*02b0*/  IMAD.X R18, RZ, RZ, R11, P0 ;  /* 0x000000ffff127224 */ /* 0x000fe200000e060b */
[----:B------:R-:W-:Y:S01]  /*02c0*/  LEA R20, P0, R4, UR6, 0x2 ;  /* 0x0000000604147c11 */ /* 0x000fe2000f8010ff */
[----:B------:R-:W-:Y:S01]  /*02d0*/  IMAD.X R21, RZ, RZ, R21, P1 ;  /* 0x000000ffff157224 */ /* 0x000fe200008e0615 */
[----:B------:R-:W-:Y:S02]  /*02e0*/  LEA R11, P1, R6, UR6, 0x2 ;  /* 0x00000006060b7c11 */ /* 0x000fe4000f8210ff */
[----:B------:R-:W-:Y:S02]  /*02f0*/  LOP3.LUT R3, R3, 0x80, RZ, 0xc0, !PT ;  /* 0x0000008003037812 */ /* 0x000fe400078ec0ff */
[----:B------:R-:W-:Y:S02]  /*0300*/  LEA.HI.X R5, R4, UR7, R5, 0x2, P0 ;  /* 0x0000000704057c11 */ /* 0x000fe400080f1405 */
[----:B------:R-:W-:-:S02]  /*0310*/  SHF.R.U32.HI R0, RZ, 0x18, R7 ;  /* 0x00000018ff007819 */ /* 0x000fc40000011607 */
[----:B------:R-:W-:Y:S02]  /*0320*/  LEA.HI.X R25, R6, UR7, R7, 0x2, P1 ;  /* 0x0000000706197c11 */ /* 0x000fe400088f1407 */
[----:B------:R-:W-:Y:S02]  /*0330*/  LEA.HI R4, R39, R2, RZ, 0xc ;  /* 0x0000000227047211 */ /* 0x000fe400078f60ff */
[----:B-----5:R-:W-:Y:S02]  /*0340*/  LEA R7, P2, R12, UR6, 0x2 ;  /* 0x000000060c077c11 */ /* 0x020fe4000f8410ff */
[----:B------:R-:W-:Y:S02]  /*0350*/  SHF.R.U32.HI R6, RZ, 0x18, R13 ;  /* 0x00000018ff067819 */ /* 0x000fe4000001160d */
[----:B------:R-:W-:Y:S02]  /*0360*/  IADD3 R3, P1, R3, R20, RZ ;  /* 0x0000001403037210 */ /* 0x000fe40007f3e0ff */
[----:B------:R-:W-:-:S02]  /*0370*/  SHF.R.S32.HI R20, RZ, 0xc, R4 ;  /* 0x0000000cff147819 */ /* 0x000fc40000011404 */
[----:B------:R-:W-:Y:S02]  /*0380*/  LEA.HI.X R4, R12, UR7, R13, 0x2, P2 ;  /* 0x000000070c047c11 */ /* 0x000fe400090f140d */
[----:B------:R-:W-:Y:S01]  /*0390*/  LOP3.LUT R6, R6, 0x80, RZ, 0xc0, !PT ;  /* 0x0000008006067812 */ /* 0x000fe200078ec0ff */
[----:B------:R-:W0:Y:S01]  /*03a0*/  LDC.64 R12, c[0x0][0x238] ;  /* 0x00008e00ff0c7b82 */ /* 0x000e220000000a00 */
[----:B------:R-:W-:Y:S02]  /*03b0*/  LOP3.LUT R0, R0, 0x80, RZ, 0xc0, !PT ;  /* 0x0000008000007812 */ /* 0x000fe400078ec0ff */
[----:B------:R-:W-:Y:S02]  /*03c0*/  IADD3 R6, P2, R6, R7, RZ ;  /* 0x0000000706067210 */ /* 0x000fe40007f5e0ff */
[C---:B------:R-:W-:Y:S01]  /*03d0*/  SHF.L.U64.HI R7, R23.reuse, 0x7, R18 ;  /* 0x0000000717077819 */ /* 0x040fe20000010212 */
[----:B------:R-:W-:Y:S01]  /*03e0*/  IMAD.SHL.U32 R23, R23, 0x80, RZ ;  /* 0x0000008017177824 */ /* 0x000fe200078e00ff */
[----:B------:R-:W-:Y:S01]  /*03f0*/  IADD3.X R5, RZ, R5, RZ, P1, !PT ;  /* 0x00000005ff057210 */ /* 0x000fe20000ffe4ff */
[----:B------:R-:W-:Y:S01]  /*0400*/  IMAD.X R4, RZ, RZ, R4, P2 ;  /* 0x000000ffff047224 */ /* 0x000fe200010e0604 */
[C---:B------:R-:W-:Y:S01]  /*0410*/  SHF.L.U64.HI R22, R10.reuse, 0x7, R21 ;  /* 0x000000070a167819 */ /* 0x040fe20000010215 */
[----:B------:R-:W-:Y:S01]  /*0420*/  IMAD.SHL.U32 R21, R10, 0x80, RZ ;  /* 0x000000800a157824 */ /* 0x000fe200078e00ff */
[----:B------:R-:W-:Y:S01]  /*0430*/  IADD3 R30, P1, R23, R3, RZ ;  /* 0x00000003171e7210 */ /* 0x000fe20007f3e0ff */
[----:B------:R-:W2:Y:S01]  /*0440*/  LDG.E.EL.128 R16, desc[UR4][R16.64] ;  /* 0x0000000410107981 */ /* 0x000ea2000c2e1d00 */
[----:B------:R-:W-:-:S02]  /*0450*/  IADD3 R34, P2, R6, R23, RZ ;  /* 0x0000001706227210 */ /* 0x000fc40007f5e0ff */
[----:B------:R-:W-:Y:S01]  /*0460*/  IADD3 R0, P0, R0, R11, RZ ;  /* 0x0000000b00007210 */ /* 0x000fe20007f1e0ff */
[----:B------:R-:W-:Y:S01]  /*0470*/  IMAD.X R31, R7, 0x1, R5, P1 ;  /* 0x00000001071f7824 */ /* 0x000fe200008e0605 */
[----:B------:R-:W-:Y:S01]  /*0480*/  SHF.L.U32 R20, R20, 0xa, RZ ;  /* 0x0000000a14147819 */ /* 0x000fe200000006ff */
[----:B------:R-:W3:Y:S01]  /*0490*/  LDG.E.EL.128 R8, desc[UR4][R8.64] ;  /* 0x0000000408087981 */ /* 0x000ee2000c2e1d00 */
[----:B------:R-:W-:Y:S01]  /*04a0*/  IMAD.X R35, R4, 0x1, R7, P2 ;  /* 0x0000000104237824 */ /* 0x000fe200010e0607 */
[----:B------:R-:W-:Y:S02]  /*04b0*/  SHF.R.U32.HI R29, RZ, 0x18, R15 ;  /* 0x00000018ff1d7819 */ /* 0x000fe4000001160f */
[----:B------:R-:W-:Y:S01]  /*04c0*/  LEA R24, P1, R14, UR6, 0x2 ;  /* 0x000000060e187c11 */ /* 0x000fe2000f8210ff */
[C---:B------:R-:W-:Y:S01]  /*04d0*/  IMAD.WIDE R30, R20.reuse, 0x4, R30 ;  /* 0x00000004141e7825 */ /* 0x040fe200078e021e */
[----:B------:R-:W-:Y:S02]  /*04e0*/  LOP3.LUT R29, R29, 0x80, RZ, 0xc0, !PT ;  /* 0x000000801d1d7812 */ /* 0x000fe400078ec0ff */
[----:B------:R-:W-:Y:S01]  /*04f0*/  IADD3 R32, P3, R21, R3, RZ ;  /* 0x0000000315207210 */ /* 0x000fe20007f7e0ff */
[----:B------:R-:W-:Y:S01]  /*0500*/  IMAD.WIDE R34, R20, 0x4, R34 ;  /* 0x0000000414227825 */ /* 0x000fe200078e0222 */
[----:B------:R-:W-:Y:S01]  /*0510*/  LEA.HI.X R14, R14, UR7, R15, 0x2, P1 ;  /* 0x000000070e0e7c11 */ /* 0x000fe200088f140f */
[----:B------:R-:W4:Y:S01]  /*0520*/  LDG.E.EL R31, desc[UR4][R30.64] ;  /* 0x000000041e1f7981 */ /* 0x000f22000c2e1900 */
[----:B------:R-:W-:Y:S01]  /*0530*/  IADD3 R24, P1, R29, R24, RZ ;  /* 0x000000181d187210 */ /* 0x000fe20007f3e0ff */
[----:B0-----:R-:W-:Y:S01]  /*0540*/  IMAD.WIDE R12, R27, 0x4, R12 ;  /* 0x000000041b0c7825 */ /* 0x001fe200078e020c */
[----:B------:R-:W-:Y:S01]  /*0550*/  IADD3 R40, P2, R21, R6, RZ ;  /* 0x0000000615287210 */ /* 0x000fe20007f5e0ff */
[----:B------:R0:W4:Y:S01]  /*0560*/  LDG.E.EL R34, desc[UR4][R34.64] ;  /* 0x0000000422227981 */ /* 0x000122000c2e1900 */
[----:B------:R-:W-:-:S02]  /*0570*/  IADD3.X R29, RZ, R14, RZ, P1, !PT ;  /* 0x0000000eff1d7210 */ /* 0x000fc40000ffe4ff */
[----:B------:R-:W-:Y:S01]  /*0580*/  IADD3.X R33, R22, R5, RZ, P3, !PT ;  /* 0x0000000516217210 */ /* 0x000fe20001ffe4ff */
[----:B------:R-:W5:Y:S01]  /*0590*/  LDG.E.EL.128 R12, desc[UR4][R12.64] ;  /* 0x000000040c0c7981 */ /* 0x000f62000c2e1d00 */
[----:B------:R-:W-:Y:S01]  /*05a0*/  IMAD.X R41, R22, 0x1, R4, P2 ;  /* 0x0000000116297824 */ /* 0x000fe200010e0604 */
[----:B------:R-:W-:Y:S01]  /*05b0*/  IADD3 R36, P1, R24, R23, RZ ;  /* 0x0000001718247210 */ /* 0x000fe20007f3e0ff */
[----:B------:R-:W-:Y:S02]  /*05c0*/  IMAD.X R25, RZ, RZ, R25, P0 ;  /* 0x000000ffff197224 */ /* 0x000fe400000e0619 */
[----:B------:R-:W-:Y:S01]  /*05d0*/  IMAD.WIDE R32, R20, 0x4, R32 ;  /* 0x0000000414207825 */ /* 0x000fe200078e0220 */
[----:B------:R-:W-:-:S03]  /*05e0*/  IADD3 R26, P0, R0, R23, RZ ;  /* 0x00000017001a7210 */ /* 0x000fc60007f1e0ff */
[C---:B------:R-:W-:Y:S01]  /*05f0*/  IMAD.WIDE R40, R20.reuse, 0x4, R40 ;  /* 0x0000000414287825 */ /* 0x040fe200078e0228 */
[----:B------:R-:W-:Y:S01]  /*0600*/  IADD3.X R37, R29, R7, RZ, P1, !PT ;  /* 0x000000071d257210 */ /* 0x000fe20000ffe4ff */
[----:B------:R-:W2:Y:S02]  /*0610*/  LDG.E.EL R33, desc[UR4][R32.64] ;  /* 0x0000000420217981 */ /* 0x000ea4000c2e1900 */
[----:B------:R-:W-:Y:S02]  /*0620*/  IMAD.X R27, R25, 0x1, R7, P0 ;  /* 0x00000001191b7824 */ /* 0x000fe400000e0607 */
[----:B------:R-:W2:Y:S01]  /*0630*/  LDG.E.EL R30, desc[UR4][R40.64] ;  /* 0x00000004281e7981 */ /* 0x000ea2000c2e1900 */
[----:B------:R-:W-:-:S04]  /*0640*/  IMAD.WIDE R36, R20, 0x4, R36 ;  /* 0x0000000414247825 */ /* 0x000fc800078e0224 */
[----:B------:R-:W-:Y:S02]  /*0650*/  IMAD.WIDE R26, R20, 0x4, R26 ;  /* 0x00000004141a7825 */ /* 0x000fe400078e021a */
[----:B------:R-:W2:Y:S04]  /*0660*/  LDG.E.EL R37, desc[UR4][R36.64] ;  /* 0x0000000424257981 */ /* 0x000ea8000c2e1900 */
[----:B------:R1:W2:Y:S01]  /*0670*/  LDG.E.EL R32, desc[UR4][R26.64] ;  /* 0x000000041a207981 */ /* 0x0002a2000c2e1900 */
[----:B------:R-:W-:-:S05]  /*0680*/  VIADD R28, R2, 0x200 ;  /* 0x00000200021c7836 */ /* 0x000fca0000000000 */
[----:B0-----:R-:W-:Y:S01]  /*0690*/  LEA.HI R35, R39, R28, RZ, 0x6 ;  /* 0x0000001c27237211 */ /* 0x001fe200078f30ff */
[----:B-1----:R-:W0:Y:S03]  /*06a0*/  LDC.64 R26, c[0x0][0x248] ;  /* 0x00009200ff1a7b82 */ /* 0x002e260000000a00 */
[----:B------:R-:W-:-:S04]  /*06b0*/  SHF.R.S32.HI R35, RZ, 0x6, R35 ;  /* 0x00000006ff237819 */ /* 0x000fc80000011423 */
[----:B------:R-:W-:-:S04]  /*06c0*/  LEA.HI R38, R35, R35, RZ, 0x6 ;  /* 0x0000002323267211 */ /* 0x000fc800078f30ff */
[----:B------:R-:W-:Y:S02]  /*06d0*/  LOP3.LUT R38, R38, 0xffffffc0, RZ, 0xc0, !PT ;  /* 0xffffffc026267812 */ /* 0x000fe400078ec0ff */
[----:B------:R-:W-:-:S03]  /*06e0*/  IADD3 R40, P0, R21, R0, RZ ;  /* 0x0000000015287210 */ /* 0x000fc60007f1e0ff */
[----:B------:R-:W-:Y:S01]  /*06f0*/  IMAD.IADD R35, R35, 0x1, -R38 ;  /* 0x0000000123237824 */ /* 0x000fe200078e0a26 */
[----:B------:R-:W-:-:S03]  /*0700*/  IADD3.X R41, R22, R25, RZ, P0, !PT ;  /* 0x0000001916297210 */ /* 0x000fc600007fe4ff */
[----:B------:R-:W-:-:S04]  /*0710*/  IMAD.WIDE R46, R35, 0x8, R46 ;  /* 0x00000008232e7825 */ /* 0x000fc800078e022e */
[----:B------:R-:W-:-:S04]  /*0720*/  IMAD.WIDE R44, R35, 0x8, R44 ;  /* 0x00000008232c7825 */ /* 0x000fc800078e022c */
[----:B0-----:R-:W-:-:S04]  /*0730*/  IMAD.WIDE R48, R35, 0x4, R26 ;  /* 0x0000000423307825 */ /* 0x001fc800078e021a */
[----:B------:R-:W-:Y:S01]  /*0740*/  IMAD.WIDE R42, R43, 0x4, R26 ;  /* 0x000000042b2a7825 */ /* 0x000fe200078e021a */
[----:B------:R-:W-:Y:S01]  /*0750*/  LEA.HI R28, R39, R28, RZ, 0xc ;  /* 0x0000001c271c7211 */ /* 0x000fe200078f60ff */
[----:B------:R-:W2:Y:S04]  /*0760*/  LDG.E.EL R26, desc[UR4][R48.64] ;  /* 0x00000004301a7981 */ /* 0x000ea8000c2e1900 */
[----:B------:R0:W2:Y:S01]  /*0770*/  LDG.E.EL R27, desc[UR4][R42.64] ;  /* 0x000000042a1b7981 */ /* 0x0000a2000c2e1900 */
[----:B------:R-:W-:-:S06]  /*0780*/  IMAD.WIDE R40, R20, 0x4, R40 ;  /* 0x0000000414287825 */ /* 0x000fcc00078e0228 */
[----:B------:R-:W2:Y:S01]  /*0790*/  LDG.E.EL R40, desc[UR4][R40.64] ;  /* 0x0000000428287981 */ /* 0x000ea2000c2e1900 */
[C---:B---3--:R-:W-:Y:S02]  /*07a0*/  LEA R35, P0, R8.reuse, UR6, 0x2 ;  /* 0x0000000608237c11 */ /* 0x048fe4000f8010ff */
[--C-:B------:R-:W-:Y:S02]  /*07b0*/  SHF.R.U32.HI R36, RZ, 0x18, R9.reuse ;  /* 0x00000018ff247819 */ /* 0x100fe40000011609 */
[----:B------:R-:W-:Y:S02]  /*07c0*/  LEA.HI.X R38, R8, UR7, R9, 0x2, P0 ;  /* 0x0000000708267c11 */ /* 0x000fe400080f1409 */
[----:B------:R-:W-:Y:S02]  /*07d0*/  IADD3 R8, P1, R21, R24, RZ ;  /* 0x0000001815087210 */ /* 0x000fe40007f3e0ff */
[----:B------:R-:W-:-:S03]  /*07e0*/  LOP3.LUT R36, R36, 0x80, RZ, 0xc0, !PT ;  /* 0x0000008024247812 */ /* 0x000fc600078ec0ff */
[----:B------:R-:W-:Y:S01]  /*07f0*/  IMAD.X R9, R22, 0x1, R29, P1 ;  /* 0x0000000116097824 */ /* 0x000fe200008e061d */
[----:B------:R-:W-:Y:S01]  /*0800*/  IADD3 R36, P0, R36, R35, RZ ;  /* 0x0000002324247210 */ /* 0x000fe20007f1e0ff */
[----:B----4-:R-:W-:Y:S01]  /*0810*/  FADD R34, -R31, R34 ;  /* 0x000000221f227221 */ /* 0x010fe20000000100 */
[----:B------:R-:W-:-:S04]  /*0820*/  IMAD.WIDE R8, R20, 0x4, R8 ;  /* 0x0000000414087825 */ /* 0x000fc800078e0208 */
[----:B-----5:R-:W-:Y:S01]  /*0830*/  FFMA R34, R12, R34, R31 ;  /* 0x000000220c227223 */ /* 0x020fe2000000001f */
[----:B------:R-:W-:Y:S01]  /*0840*/  IMAD.X R31, RZ, RZ, R38, P0 ;  /* 0x000000ffff1f7224 */ /* 0x000fe200000e0626 */
[----:B0-----:R-:W-:Y:S01]  /*0850*/  IADD3 R42, P0, R36, R23, RZ ;  /* 0x00000017242a7210 */ /* 0x001fe20007f1e0ff */
[----:B------:R2:W3:Y:S03]  /*0860*/  LDG.E.EL R35, desc[UR4][R8.64] ;  /* 0x0000000408237981 */ /* 0x0004e6000c2e1900 */
[----:B------:R-:W-:Y:S02]  /*0870*/  IADD3.X R43, R31, R7, RZ, P0, !PT ;  /* 0x000000071f2b7210 */ /* 0x000fe400007fe4ff */
[----:B--2---:R-:W-:Y:S02]  /*0880*/  SHF.R.U32.HI R8, RZ, 0x18, R17 ;  /* 0x00000018ff087819 */ /* 0x004fe40000011611 */
[----:B------:R-:W-:-:S02]  /*0890*/  LEA R9, P0, R16, UR6, 0x2 ;  /* 0x0000000610097c11 */ /* 0x000fc4000f8010ff */
[----:B------:R-:W-:Y:S02]  /*08a0*/  LOP3.LUT R8, R8, 0x80, RZ, 0xc0, !PT ;  /* 0x0000008008087812 */ /* 0x000fe400078ec0ff */
[----:B------:R-:W-:Y:S02]  /*08b0*/  LEA.HI.X R17, R16, UR7, R17, 0x2, P0 ;  /* 0x0000000710117c11 */ /* 0x000fe400080f1411 */
[C---:B------:R-:W-:Y:S02]  /*08c0*/  LEA R38, P0, R10.reuse, UR6, 0x2 ;  /* 0x000000060a267c11 */ /* 0x040fe4000f8010ff */
[----:B------:R-:W-:Y:S02]  /*08d0*/  IADD3 R16, P1, R8, R9, RZ ;  /* 0x0000000908107210 */ /* 0x000fe40007f3e0ff */
[----:B------:R-:W-:Y:S02]  /*08e0*/  LEA.HI.X R39, R10, UR7, R11, 0x2, P0 ;  /* 0x000000070a277c11 */ /* 0x000fe400080f140b */
[----:B------:R-:W-:Y:S01]  /*08f0*/  IADD3 R8, P0, R16, R23, RZ ;  /* 0x0000001710087210 */ /* 0x000fe20007f1e0ff */
[----:B------:R-:W-:-:S02]  /*0900*/  IMAD.X R17, RZ, RZ, R17, P1 ;  /* 0x000000ffff117224 */ /* 0x000fc400008e0611 */
[----:B------:R-:W-:Y:S01]  /*0910*/  FADD R30, -R33, R30 ;  /* 0x0000001e211e7221 */ /* 0x000fe20000000100 */
[----:B------:R-:W-:-:S04]  /*0920*/  IMAD.WIDE R42, R20, 0x4, R42 ;  /* 0x00000004142a7825 */ /* 0x000fc800078e022a */
[----:B------:R-:W-:Y:S02]  /*0930*/  IMAD.X R9, R17, 0x1, R7, P0 ;  /* 0x0000000111097824 */ /* 0x000fe400000e0607 */
[----:B------:R-:W-:Y:S02]  /*0940*/  FFMA R30, R12, R30, R33 ;  /* 0x0000001e0c1e7223 */ /* 0x000fe40000000021 */
[----:B------:R0:W2:Y:S01]  /*0950*/  LDG.E.EL R33, desc[UR4][R42.64] ;  /* 0x000000042a217981 */ /* 0x0000a2000c2e1900 */
[----:B------:R-:W-:Y:S01]  /*0960*/  FADD R37, -R32, R37 ;  /* 0x0000002520257221 */ /* 0x000fe20000000100 */
[----:B0-----:R-:W-:Y:S02]  /*0970*/  IMAD.WIDE R42, R20, 0x4, R8 ;  /* 0x00000004142a7825 */ /* 0x001fe400078e0208 */
[----:B------:R-:W4:Y:S02]  /*0980*/  LDG.E.EL.64 R8, desc[UR4][R46.64] ;  /* 0x000000042e087981 */ /* 0x000f24000c2e1b00 */
[----:B------:R-:W-:Y:S01]  /*0990*/  FFMA R32, R13, R37, R32 ;  /* 0x000000250d207223 */ /* 0x000fe20000000020 */
[----:B------:R-:W-:-:S02]  /*09a0*/  SHF.R.U32.HI R37, RZ, 0x18, R11 ;  /* 0x00000018ff257819 */ /* 0x000fc4000001160b */
[----:B------:R0:W5:Y:S04]  /*09b0*/  LDG.E.EL.64 R10, desc[UR4][R44.64] ;  /* 0x000000042c0a7981 */ /* 0x000168000c2e1b00 */
[----:B------:R-:W2:Y:S01]  /*09c0*/  LDG.E.EL R42, desc[UR4][R42.64] ;  /* 0x000000042a2a7981 */ /* 0x000ea2000c2e1900 */
[----:B------:R-:W-:Y:S02]  /*09d0*/  SHF.R.U32.HI R41, RZ, 0x18, R19 ;  /* 0x00000018ff297819 */ /* 0x000fe40000011613 */
[----:B------:R-:W-:Y:S02]  /*09e0*/  LOP3.LUT R37, R37, 0x80, RZ, 0xc0, !PT ;  /* 0x0000008025257812 */ /* 0x000fe400078ec0ff */
[----:B------:R-:W-:Y:S02]  /*09f0*/  LEA R48, P1, R18, UR6, 0x2 ;  /* 0x0000000612307c11 */ /* 0x000fe4000f8210ff */
[----:B------:R-:W-:-:S02]  /*0a00*/  LOP3.LUT R41, R41, 0x80, RZ, 0xc0, !PT ;  /* 0x0000008029297812 */ /* 0x000fc400078ec0ff */
[----:B------:R-:W-:Y:S02]  /*0a10*/  IADD3 R38, P0, R37, R38, RZ ;  /* 0x0000002625267210 */ /* 0x000fe40007f1e0ff */
[----:B------:R-:W-:Y:S02]  /*0a20*/  LEA.HI.X R37, R18, UR7, R19, 0x2, P1 ;  /* 0x0000000712257c11 */ /* 0x000fe400088f1413 */
[----:B------:R-:W-:Y:S02]  /*0a30*/  IADD3 R18, P1, R41, R48, RZ ;  /* 0x0000003029127210 */ /* 0x000fe40007f3e0ff */
[----:B------:R-:W-:Y:S02]  /*0a40*/  IADD3.X R19, RZ, R39, RZ, P0, !PT ;  /* 0x00000027ff137210 */ /* 0x000fe400007fe4ff */
[----:B------:R-:W-:Y:S01]  /*0a50*/  IADD3 R48, P0, R38, R23, RZ ;  /* 0x0000001726307210 */ /* 0x000fe20007f1e0ff */
[----:B------:R-:W-:Y:S01]  /*0a60*/  IMAD.X R37, RZ, RZ, R37, P1 ;  /* 0x000000ffff257224 */ /* 0x000fe200008e0625 */
[----:B0-----:R-:W-:-:S03]  /*0a70*/  IADD3 R44, P1, R21, R36, RZ ;  /* 0x00000024152c7210 */ /* 0x001fc60007f3e0ff */
[----:B------:R-:W-:Y:S01]  /*0a80*/  IMAD.X R49, R19, 0x1, R7, P0 ;  /* 0x0000000113317824 */ /* 0x000fe200000e0607 */
[----:B------:R-:W-:Y:S01]  /*0a90*/  IADD3 R46, P0, R18, R23, RZ ;  /* 0x00000017122e7210 */ /* 0x000fe20007f1e0ff */
[----:B------:R-:W-:-:S03]  /*0aa0*/  IMAD.X R45, R22, 0x1, R31, P1 ;  /* 0x00000001162d7824 */ /* 0x000fc600008e061f */
[----:B------:R-:W-:Y:S01]  /*0ab0*/  IADD3.X R47, R37, R7, RZ, P0, !PT ;  /* 0x00000007252f7210 */ /* 0x000fe200007fe4ff */
[----:B------:R-:W-:Y:S01]  /*0ac0*/  IMAD.WIDE R52, R20, 0x4, R44 ;  /* 0x0000000414347825 */ /* 0x000fe200078e022c */
[----:B------:R-:W-:-:S03]  /*0ad0*/  IADD3 R44, P0, R21, R16, RZ ;  /* 0x00000010152c7210 */ /* 0x000fc60007f1e0ff */
[----:B------:R-:W-:Y:S01]  /*0ae0*/  IMAD.WIDE R50, R20, 0x4, R46 ;  /* 0x0000000414327825 */ /* 0x000fe200078e022e */
[----:B------:R-:W-:Y:S01]  /*0af0*/  SHF.R.S32.HI R28, RZ, 0xc, R28 ;  /* 0x0000000cff1c7819 */ /* 0x000fe2000001141c */
[----:B------:R-:W2:Y:S02]  /*0b00*/  LDG.E.EL R7, desc[UR4][R52.64] ;  /* 0x0000000434077981 */ /* 0x000ea4000c2e1900 */
[----:B------:R-:W-:Y:S01]  /*0b10*/  IMAD.X R45, R22, 0x1, R17, P0 ;  /* 0x00000001162d7824 */ /* 0x000fe200000e0611 */
[----:B------:R-:W-:Y:S01]  /*0b20*/  IADD3 R46, P0, R21, R38, RZ ;  /* 0x00000026152e7210 */ /* 0x000fe20007f1e0ff */
[----:B------:R0:W2:Y:S03]  /*0b30*/  LDG.E.EL R23, desc[UR4][R50.64] ;  /* 0x0000000432177981 */ /* 0x0000a6000c2e1900 */
[----:B------:R-:W-:Y:S01]  /*0b40*/  IADD3.X R47, R22, R19, RZ, P0, !PT ;  /* 0x00000013162f7210 */ /* 0x000fe200007fe4ff */
[----:B------:R-:W-:-:S04]  /*0b50*/  IMAD.WIDE R48, R20, 0x4, R48 ;  /* 0x0000000414307825 */ /* 0x000fc800078e0230 */
[----:B0-----:R-:W-:Y:S01]  /*0b60*/  IMAD.WIDE R50, R20, 0x4, R46 ;  /* 0x0000000414327825 */ /* 0x001fe200078e022e */
[----:B------:R-:W-:-:S04]  /*0b70*/  IADD3 R46, P1, R21, R18, RZ ;  /* 0x00000012152e7210 */ /* 0x000fc80007f3e0ff */
[----:B------:R-:W-:Y:S02]  /*0b80*/  IADD3.X R47, R22, R37, RZ, P1, !PT ;  /* 0x00000025162f7210 */ /* 0x000fe40000ffe4ff */
[----:B------:R-:W-:Y:S01]  /*0b90*/  SHF.L.U32 R41, R28, 0xa, RZ ;  /* 0x0000000a1c297819 */ /* 0x000fe200000006ff */
[----:B---3--:R-:W-:-:S04]  /*0ba0*/  FADD R35, -R40, R35 ;  /* 0x0000002328237221 */ /* 0x008fc80000000100 */
[----:B------:R-:W-:Y:S02]  /*0bb0*/  FFMA R35, R13, R35, R40 ;  /* 0x000000230d237223 */ /* 0x000fe40000000028 */
[----:B------:R0:W3:Y:S02]  /*0bc0*/  LDG.E.EL R40, desc[UR4][R48.64] ;  /* 0x0000000430287981 */ /* 0x0000e4000c2e1900 */
[----:B0-----:R-:W-:Y:S01]  /*0bd0*/  IMAD.WIDE R48, R20, 0x4, R44 ;  /* 0x0000000414307825 */ /* 0x001fe200078e022c */
[----:B----4-:R-:W-:-:S04]  /*0be0*/  SHF.R.U32.HI R39, RZ, 0x1a, R9 ;  /* 0x0000001aff277819 */ /* 0x010fc80000011609 */
[----:B------:R-:W-:-:S04]  /*0bf0*/  LOP3.LUT R39, R39, 0x20, RZ, 0xc0, !PT ;  /* 0x0000002027277812 */ /* 0x000fc800078ec0ff */
[----:B------:R-:W-:Y:S02]  /*0c00*/  IADD3 R8, P0, R8, R39, RZ ;  /* 0x0000002708087210 */ /* 0x000fe40007f1e0ff */
[----:B-----5:R-:W-:-:S04]  /*0c10*/  SHF.R.U32.HI R39, RZ, 0x1a, R11 ;  /* 0x0000001aff277819 */ /* 0x020fc8000001160b */
[----:B------:R-:W-:Y:S01]  /*0c20*/  LOP3.LUT R39, R39, 0x20, RZ, 0xc0, !PT ;  /* 0x0000002027277812 */ /* 0x000fe200078ec0ff */
[----:B------:R-:W-:-:S03]  /*0c30*/  IMAD.X R9, RZ, RZ, R9, P0 ;  /* 0x000000ffff097224 */ /* 0x000fc600000e0609 */
[----:B------:R-:W-:-:S05]  /*0c40*/  IADD3 R39, P0, R10, R39, RZ ;  /* 0x000000270a277210 */ /* 0x000fca0007f1e0ff */
[----:B------:R-:W-:Y:S01]  /*0c50*/  IMAD.X R10, RZ, RZ, R11, P0 ;  /* 0x000000ffff0a7224 */ /* 0x000fe200000e060b */
[C---:B------:R-:W-:Y:S02]  /*0c60*/  SHF.L.U32 R11, R8.reuse, 0x7, RZ ;  /* 0x00000007080b7819 */ /* 0x040fe400000006ff */
[----:B------:R-:W-:Y:S02]  /*0c70*/  SHF.L.U64.HI R22, R8, 0x7, R9 ;  /* 0x0000000708167819 */ /* 0x000fe40000010209 */
[----:B------:R-:W-:Y:S02]  /*0c80*/  IADD3 R8, P0, R6, R11, RZ ;  /* 0x0000000b06087210 */ /* 0x000fe40007f1e0ff */
[C---:B------:R-:W-:Y:S01]  /*0c90*/  SHF.L.U64.HI R10, R39.reuse, 0x7, R10 ;  /* 0x00000007270a7819 */ /* 0x040fe2000001020a */
[----:B------:R-:W-:Y:S01]  /*0ca0*/  IMAD.SHL.U32 R39, R39, 0x80, RZ ;  /* 0x0000008027277824 */ /* 0x000fe200078e00ff */
[----:B------:R-:W-:Y:S01]  /*0cb0*/  IADD3.X R9, R4, R22, RZ, P0, !PT ;  /* 0x0000001604097210 */ /* 0x000fe200007fe4ff */
[----:B--2---:R-:W-:Y:S01]  /*0cc0*/  FADD R44, -R33, R42 ;  /* 0x0000002a212c7221 */ /* 0x004fe20000000100 */
[----:B------:R-:W-:Y:S01]  /*0cd0*/  IMAD.WIDE R20, R20, 0x4, R46 ;  /* 0x0000000414147825 */ /* 0x000fe200078e022e */
[----:B------:R0:W2:Y:S01]  /*0ce0*/  LDG.E.EL R42, desc[UR4][R48.64] ;  /* 0x00000004302a7981 */ /* 0x0000a2000c2e1900 */
[----:B------:R-:W-:-:S02]  /*0cf0*/  IADD3 R46, P1, R39, R6, RZ ;  /* 0x00000006272e7210 */ /* 0x000fc40007f3e0ff */
[----:B------:R-:W-:Y:S02]  /*0d00*/  FFMA R44, R14, R44, R33 ;  /* 0x0000002c0e2c7223 */ /* 0x000fe40000000021 */
[----:B------:R-:W4:Y:S01]  /*0d10*/  LDG.E.EL R33, desc[UR4][R50.64] ;  /* 0x0000000432217981 */ /* 0x000f22000c2e1900 */
[----:B------:R-:W-:-:S03]  /*0d20*/  IMAD.X R47, R10, 0x1, R4, P1 ;  /* 0x000000010a2f7824 */ /* 0x000fc600008e0604 */
[----:B------:R-:W4:Y:S01]  /*0d30*/  LDG.E.EL R20, desc[UR4][R20.64] ;  /* 0x0000000414147981 */ /* 0x000f22000c2e1900 */
[C---:B0-----:R-:W-:Y:S01]  /*0d40*/  IMAD.WIDE R48, R41.reuse, 0x4, R8 ;  /* 0x0000000429307825 */ /* 0x041fe200078e0208 */
[----:B------:R-:W-:Y:S02]  /*0d50*/  IADD3 R8, P0, R11, R3, RZ ;  /* 0x000000030b087210 */ /* 0x000fe40007f1e0ff */
[----:B------:R-:W-:Y:S01]  /*0d60*/  IADD3 R4, P1, R39, R3, RZ ;  /* 0x0000000327047210 */ /* 0x000fe20007f3e0ff */
[C---:B------:R-:W-:Y:S01]  /*0d70*/  IMAD.WIDE R46, R41.reuse, 0x4, R46 ;  /* 0x00000004292e7825 */ /* 0x040fe200078e022e */
[----:B------:R0:W5:Y:S03]  /*0d80*/  LDG.E.EL R6, desc[UR4][R48.64] ;  /* 0x0000000430067981 */ /* 0x000166000c2e1900 */
[----:B------:R-:W-:Y:S01]  /*0d90*/  IMAD.X R9, R22, 0x1, R5, P0 ;  /* 0x0000000116097824 */ /* 0x000fe200000e0605 */
[----:B------:R-:W-:Y:S01]  /*0da0*/  IADD3.X R5, R10, R5, RZ, P1, !PT ;  /* 0x000000050a057210 */ /* 0x000fe20000ffe4ff */
[----:B------:R1:W5:Y:S01]  /*0db0*/  LDG.E.EL R28, desc[UR4][R46.64] ;  /* 0x000000042e1c7981 */ /* 0x000362000c2e1900 */
[----:B0-----:R-:W-:Y:S01]  /*0dc0*/  IMAD.WIDE R48, R41, 0x4, R8 ;  /* 0x0000000429307825 */ /* 0x001fe200078e0208 */
[----:B------:R-:W-:-:S03]  /*0dd0*/  IADD3 R8, P1, R39, R0, RZ ;  /* 0x0000000027087210 */ /* 0x000fc60007f3e0ff */
[----:B-1----:R-:W-:Y:S01]  /*0de0*/  IMAD.WIDE R46, R41, 0x4, R4 ;  /* 0x00000004292e7825 */ /* 0x002fe200078e0204 */
[----:B------:R-:W-:Y:S01]  /*0df0*/  IADD3 R4, P0, R11, R0, RZ ;  /* 0x000000000b047210 */ /* 0x000fe20007f1e0ff */
[----:B------:R-:W5:Y:S01]  /*0e00*/  LDG.E.EL R43, desc[UR4][R48.64] ;  /* 0x00000004302b7981 */ /* 0x000f62000c2e1900 */
[----:B------:R-:W-:-:S03]  /*0e10*/  IADD3.X R9, R10, R25, RZ, P1, !PT ;  /* 0x000000190a097210 */ /* 0x000fc60000ffe4ff */
[----:B------:R-:W-:Y:S01]  /*0e20*/  IMAD.X R5, R22, 0x1, R25, P0 ;  /* 0x0000000116057824 */ /* 0x000fe200000e0619 */
[----:B------:R0:W5:Y:S01]  /*0e30*/  LDG.E.EL R3, desc[UR4][R46.64] ;  /* 0x000000042e037981 */ /* 0x000162000c2e1900 */
[----:B------:R-:W-:Y:S01]  /*0e40*/  IMAD.WIDE R50, R41, 0x4, R8 ;  /* 0x0000000429327825 */ /* 0x000fe200078e0208 */
[----:B------:R-:W-:-:S03]  /*0e50*/  IADD3 R8, P1, R39, R24, RZ ;  /* 0x0000001827087210 */ /* 0x000fc60007f3e0ff */
[----:B------:R-:W-:Y:S01]  /*0e60*/  IMAD.WIDE R52, R41, 0x4, R4 ;  /* 0x0000000429347825 */ /* 0x000fe200078e0204 */
[----:B------:R-:W-:Y:S01]  /*0e70*/  IADD3 R4, P0, R24, R11, RZ ;  /* 0x0000000b18047210 */ /* 0x000fe20007f1e0ff */
[----:B------:R1:W5:Y:S01]  /*0e80*/  LDG.E.EL R0, desc[UR4][R50.64] ;  /* 0x0000000432007981 */ /* 0x000362000c2e1900 */
[----:B------:R-:W-:-:S03]  /*0e90*/  IADD3.X R9, R10, R29, RZ, P1, !PT ;  /* 0x0000001d0a097210 */ /* 0x000fc60000ffe4ff */
[----:B------:R-:W-:Y:S01]  /*0ea0*/  IMAD.X R5, R29, 0x1, R22, P0 ;  /* 0x000000011d057824 */ /* 0x000fe200000e0616 */
[----:B------:R1:W5:Y:S01]  /*0eb0*/  LDG.E.EL R25, desc[UR4][R52.64] ;  /* 0x0000000434197981 */ /* 0x000362000c2e1900 */
[----:B0-----:R-:W-:Y:S01]  /*0ec0*/  IMAD.WIDE R46, R41, 0x4, R8 ;  /* 0x00000004292e7825 */ /* 0x001fe200078e0208 */
[----:B------:R-:W-:-:S03]  /*0ed0*/  IADD3 R8, P1, R39, R36, RZ ;  /* 0x0000002427087210 */ /* 0x000fc60007f3e0ff */
[----:B------:R-:W-:Y:S01]  /*0ee0*/  IMAD.WIDE R48, R41, 0x4, R4 ;  /* 0x0000000429307825 */ /* 0x000fe200078e0204 */
[----:B------:R-:W-:Y:S01]  /*0ef0*/  IADD3 R4, P0, R11, R36, RZ ;  /* 0x000000240b047210 */ /* 0x000fe20007f1e0ff */
[----:B------:R0:W5:Y:S01]  /*0f00*/  LDG.E.EL R29, desc[UR4][R46.64] ;  /* 0x000000042e1d7981 */ /* 0x000162000c2e1900 */
[----:B------:R-:W-:-:S03]  /*0f10*/  IADD3.X R9, R10, R31, RZ, P1, !PT ;  /* 0x0000001f0a097210 */ /* 0x000fc60000ffe4ff */
[----:B------:R-:W-:Y:S01]  /*0f20*/  IMAD.X R5, R22, 0x1, R31, P0 ;  /* 0x0000000116057824 */ /* 0x000fe200000e061f */
[----:B------:R-:W5:Y:S01]  /*0f30*/  LDG.E.EL R24, desc[UR4][R48.64] ;  /* 0x0000000430187981 */ /* 0x000f62000c2e1900 */
[----:B-1----:R-:W-:Y:S01]  /*0f40*/  IMAD.WIDE R50, R41, 0x4, R8 ;  /* 0x0000000429327825 */ /* 0x002fe200078e0208 */
[----:B------:R-:W-:-:S03]  /*0f50*/  IADD3 R8, P0, R16, R11, RZ ;  /* 0x0000000b10087210 */ /* 0x000fc60007f1e0ff */
[----:B------:R-:W-:Y:S01]  /*0f60*/  IMAD.WIDE R52, R41, 0x4, R4 ;  /* 0x0000000429347825 */ /* 0x000fe200078e0204 */
[----:B0-----:R-:W-:Y:S01]  /*0f70*/  IADD3 R46, P1, R18, R11, RZ ;  /* 0x0000000b122e7210 */ /* 0x001fe20007f3e0ff */
[----:B------:R-:W5:Y:S02]  /*0f80*/  LDG.E.EL R31, desc[UR4][R50.64] ;  /* 0x00000004321f7981 */ /* 0x000f64000c2e1900 */
[--C-:B------:R-:W-:Y:S01]  /*0f90*/  IMAD.X R9, R17, 0x1, R22.reuse, P0 ;  /* 0x0000000111097824 */ /* 0x100fe200000e0616 */
[----:B------:R-:W-:Y:S01]  /*0fa0*/  IADD3 R4, P0, R11, R38, RZ ;  /* 0x000000260b047210 */ /* 0x000fe20007f1e0ff */
[----:B------:R-:W5:Y:S01]  /*0fb0*/  LDG.E.EL R45, desc[UR4][R52.64] ;  /* 0x00000004342d7981 */ /* 0x000f62000c2e1900 */
[----:B------:R-:W-:Y:S02]  /*0fc0*/  IADD3 R38, P2, R39, R38, RZ ;  /* 0x0000002627267210 */ /* 0x000fe40007f5e0ff */
[----:B------:R-:W-:Y:S02]  /*0fd0*/  IADD3 R16, P3, R39, R16, RZ ;  /* 0x0000001027107210 */ /* 0x000fe40007f7e0ff */
[----:B------:R-:W-:Y:S01]  /*0fe0*/  IADD3 R18, P4, R39, R18, RZ ;  /* 0x0000001227127210 */ /* 0x000fe20007f9e0ff */
[----:B------:R-:W-:Y:S01]  /*0ff0*/  IMAD.X R39, R10, 0x1, R19, P2 ;  /* 0x000000010a277824 */ /* 0x000fe200010e0613 */
[----:B------:R-:W-:Y:S01]  /*1000*/  IADD3.X R5, R22, R19, RZ, P0, !PT ;  /* 0x0000001316057210 */ /* 0x000fe200007fe4ff */
[----:B------:R-:W-:Y:S01]  /*1010*/  IMAD.X R47, R37, 0x1, R22, P1 ;  /* 0x00000001252f7824 */ /* 0x000fe200008e0616 */
[----:B------:R-:W-:-:S02]  /*1020*/  IADD3.X R17, R10, R17, RZ, P3, !PT ;  /* 0x000000110a117210 */ /* 0x000fc40001ffe4ff */
[----:B------:R-:W-:Y:S01]  /*1030*/  IADD3.X R19, R10, R37, RZ, P4, !PT ;  /* 0x000000250a137210 */ /* 0x000fe200027fe4ff */
[C---:B------:R-:W-:Y:S01]  /*1040*/  IMAD.WIDE R8, R41.reuse, 0x4, R8 ;  /* 0x0000000429087825 */ /* 0x040fe200078e0208 */
[----:B------:R-:W0:Y:S03]  /*1050*/  LDC.64 R10, c[0x0][0x210] ;  /* 0x00008400ff0a7b82 */ /* 0x000e260000000a00 */
[C---:B------:R-:W-:Y:S02]  /*1060*/  IMAD.WIDE R4, R41.reuse, 0x4, R4 ;  /* 0x0000000429047825 */ /* 0x040fe400078e0204 */
[----:B------:R-:W5:Y:S02]  /*1070*/  LDG.E.EL R8, desc[UR4][R8.64] ;  /* 0x0000000408087981 */ /* 0x000f64000c2e1900 */
[C---:B------:R-:W-:Y:S02]  /*1080*/  IMAD.WIDE R38, R41.reuse, 0x4, R38 ;  /* 0x0000000429267825 */ /* 0x040fe400078e0226 */
[----:B------:R1:W5:Y:S02]  /*1090*/  LDG.E.EL R4, desc[UR4][R4.64] ;  /* 0x0000000404047981 */ /* 0x000364000c2e1900 */
[----:B------:R-:W-:-:S02]  /*10a0*/  IMAD.WIDE R16, R41, 0x4, R16 ;  /* 0x0000000429107825 */ /* 0x000fc400078e0210 */
[----:B------:R-:W5:Y:S02]  /*10b0*/  LDG.E.EL R38, desc[UR4][R38.64] ;  /* 0x0000000426267981 */ /* 0x000f64000c2e1900 */
[C---:B------:R-:W-:Y:S02]  /*10c0*/  IMAD.WIDE R46, R41.reuse, 0x4, R46 ;  /* 0x00000004292e7825 */ /* 0x040fe400078e022e */
[----:B------:R-:W5:Y:S02]  /*10d0*/  LDG.E.EL R16, desc[UR4][R16.64] ;  /* 0x0000000410107981 */ /* 0x000f64000c2e1900 */
[----:B------:R-:W-:Y:S02]  /*10e0*/  IMAD.WIDE R18, R41, 0x4, R18 ;  /* 0x0000000429127825 */ /* 0x000fe400078e0212 */
[----:B------:R-:W5:Y:S04]  /*10f0*/  LDG.E.EL R47, desc[UR4][R46.64] ;  /* 0x000000042e2f7981 */ /* 0x000f68000c2e1900 */
[----:B------:R-:W5:Y:S01]  /*1100*/  LDG.E.EL R19, desc[UR4][R18.64] ;  /* 0x0000000412137981 */ /* 0x000f62000c2e1900 */
[----:B-1----:R-:W-:Y:S01]  /*1110*/  FADD R5, -R32, R35 ;  /* 0x0000002320057221 */ /* 0x002fe20000000100 */
[----:B0-----:R-:W-:-:S04]  /*1120*/  IMAD.WIDE R10, R2, 0x4, R10 ;  /* 0x00000004020a7825 */ /* 0x001fc800078e020a */
[----:B------:R-:W-:Y:S01]  /*1130*/  FFMA R5, R27, R5, R32 ;  /* 0x000000051b057223 */ /* 0x000fe20000000020 */
[----:B---3--:R-:W-:-:S04]  /*1140*/  FADD R23, -R40, R23 ;  /* 0x0000001728177221 */ /* 0x008fc80000000100 */
[----:B------:R-:W-:Y:S01]  /*1150*/  FFMA R40, R15, R23, R40 ;  /* 0x000000170f287223 */ /* 0x000fe20000000028 */
[----:B--2---:R-:W-:-:S04]  /*1160*/  FADD R42, -R7, R42 ;  /* 0x0000002a072a7221 */ /* 0x004fc80000000100 */
[----:B------:R-:W-:Y:S01]  /*1170*/  FFMA R7, R14, R42, R7 ;  /* 0x0000002a0e077223 */ /* 0x000fe20000000007 */
[----:B----4-:R-:W-:-:S03]  /*1180*/  FADD R20, -R33, R20 ;  /* 0x0000001421147221 */ /* 0x010fc60000000100 */
[----:B------:R-:W-:Y:S01]  /*1190*/  FADD R7, -R44, R7 ;  /* 0x000000072c077221 */ /* 0x000fe20000000100 */
[----:B------:R-:W-:-:S04]  /*11a0*/  FFMA R33, R15, R20, R33 ;  /* 0x000000140f217223 */ /* 0x000fc80000000021 */
[----:B------:R-:W-:Y:S01]  /*11b0*/  FADD R33, -R40, R33 ;  /* 0x0000002128217221 */ /* 0x000fe20000000100 */
[----:B-----5:R-:W-:Y:S01]  /*11c0*/  FADD R6, -R43, R6 ;  /* 0x000000062b067221 */ /* 0x020fe20000000100 */
[----:B------:R-:W-:-:S03]  /*11d0*/  FADD R28, -R3, R28 ;  /* 0x0000001c031c7221 */ /* 0x000fc60000000100 */
[C---:B------:R-:W-:Y:S01]  /*11e0*/  FFMA R43, R12.reuse, R6, R43 ;  /* 0x000000060c2b7223 */ /* 0x040fe2000000002b */
[----:B------:R-:W-:Y:S01]  /*11f0*/  FFMA R12, R12, R28, R3 ;  /* 0x0000001c0c0c7223 */ /* 0x000fe20000000003 */
[----:B------:R-:W-:-:S03]  /*1200*/  FFMA R6, R27, R7, R44 ;  /* 0x000000071b067223 */ /* 0x000fc6000000002c */
[----:B------:R-:W-:Y:S01]  /*1210*/  FADD R12, -R43, R12 ;  /* 0x0000000c2b0c7221 */ /* 0x000fe20000000100 */
[----:B------:R-:W-:Y:S01]  /*1220*/  FADD R29, -R0, R29 ;  /* 0x0000001d001d7221 */ /* 0x000fe20000000100 */
[----:B------:R-:W-:-:S03]  /*1230*/  FADD R24, -R25, R24 ;  /* 0x0000001819187221 */ /* 0x000fc60000000100 */
[C---:B------:R-:W-:Y:S01]  /*1240*/  FFMA R0, R13.reuse, R29, R0 ;  /* 0x0000001d0d007223 */ /* 0x040fe20000000000 */
[----:B------:R-:W-:-:S04]  /*1250*/  FFMA R25, R13, R24, R25 ;  /* 0x000000180d197223 */ /* 0x000fc80000000019 */
[----:B------:R-:W-:Y:S01]  /*1260*/  FADD R0, -R25, R0 ;  /* 0x0000000019007221 */ /* 0x000fe20000000100 */
[----:B------:R-:W-:Y:S01]  /*1270*/  FFMA R7, R27, R33, R40 ;  /* 0x000000211b077223 */ /* 0x000fe20000000028 */
[C---:B------:R-:W-:Y:S02]  /*1280*/  FFMA R12, R26.reuse, R12, R43 ;  /* 0x0000000c1a0c7223 */ /* 0x040fe4000000002b */
[----:B------:R-:W-:Y:S01]  /*1290*/  FFMA R13, R26, R0, R25 ;  /* 0x000000001a0d7223 */ /* 0x000fe20000000019 */
[----:B------:R-:W-:-:S04]  /*12a0*/  FADD R8, -R45, R8 ;  /* 0x000000082d087221 */ /* 0x000fc80000000100 */
[----:B------:R-:W-:Y:S01]  /*12b0*/  FFMA R45, R14, R8, R45 ;  /* 0x000000080e2d7223 */ /* 0x000fe2000000002d */
[----:B------:R-:W-:Y:S01]  /*12c0*/  FADD R16, -R31, R16 ;  /* 0x000000101f107221 */ /* 0x000fe20000000100 */
[----:B------:R-:W-:Y:S01]  /*12d0*/  FADD R47, -R4, R47 ;  /* 0x0000002f042f7221 */ /* 0x000fe20000000100 */
[----:B------:R-:W-:Y:S02]  /*12e0*/  FADD R19, -R38, R19 ;  /* 0x0000001326137221 */ /* 0x000fe40000000100 */
[----:B------:R-:W-:Y:S01]  /*12f0*/  FFMA R16, R14, R16, R31 ;  /* 0x000000100e107223 */ /* 0x000fe2000000001f */
[C---:B------:R-:W-:Y:S01]  /*1300*/  FFMA R47, R15.reuse, R47, R4 ;  /* 0x0000002f0f2f7223 */ /* 0x040fe20000000004 */
[----:B------:R-:W-:Y:S01]  /*1310*/  FFMA R38, R15, R19, R38 ;  /* 0x000000130f267223 */ /* 0x000fe20000000026 */
[----:B------:R-:W-:Y:S01]  /*1320*/  FADD R4, -R34, R30 ;  /* 0x0000001e22047221 */ /* 0x000fe20000000100 */
[----:B------:R-:W-:Y:S02]  /*1330*/  FADD R16, -R45, R16 ;  /* 0x000000102d107221 */ /* 0x000fe40000000100 */
[----:B------:R-:W-:Y:S01]  /*1340*/  FADD R38, -R47, R38 ;  /* 0x000000262f267221 */ /* 0x000fe20000000100 */
[----:B------:R-:W-:Y:S01]  /*1350*/  FFMA R4, R27, R4, R34 ;  /* 0x000000041b047223 */ /* 0x000fe20000000022 */
[----:B------:R-:W-:-:S02]  /*1360*/  FFMA R14, R26, R16, R45 ;  /* 0x000000101a0e7223 */ /* 0x000fc4000000002d */
[----:B------:R-:W-:Y:S02]  /*1370*/  FFMA R15, R26, R38, R47 ;  /* 0x000000261a0f7223 */ /* 0x000fe4000000002f */
[----:B------:R-:W-:Y:S04]  /*1380*/  STG.E.128 desc[UR4][R10.64], R4 ;  /* 0x000000040a007986 */ /* 0x000fe8000c101d04 */
[----:B------:R-:W-:Y:S01]  /*1390*/  STG.E.128 desc[UR4][R10.64+0x800], R12 ;  /* 0x0008000c0a007986 */ /* 0x000fe2000c101d04 */
[----:B------:R-:W-:Y:S05]  /*13a0*/  EXIT ;  /* 0x000000000000794d */ /* 0x000fea0003800000 */
.L_x_0:
[----:B------:R-:W-:-:S00]  /*13b0*/  BRA `(.L_x_0) ;  /* 0xfffffffc00fc7947 */ /* 0x000fc0000383ffff */
[----:B------:R-:W-:-:S00]  /*13c0*/  NOP ;  /* 0x0000000000007918 */ /* 0x000fc00000000000 */
        /* <DEDUP_REMOVED lines=11> */
.L_x_1:


//--------------------- .nv.constant0.triton_poi_fused__unsafe_index_add_mul_sub_19 --------------------------
	.section	.nv.constant0.triton_poi_fused__unsafe_index_add_mul_sub_19,"a",@progbits
	.sectionflags	@""
	.align	4
.nv.constant0.triton_poi_fused__unsafe_index_add_mul_sub_19:
	.zero		596
